//
// Generated by NVIDIA NVVM Compiler
//
// Compiler Build ID: CL-36424714
// Cuda compilation tools, release 13.0, V13.0.88
// Based on NVVM 20.0.0
//

.version 9.0
.target sm_100
.address_size 64

	// .globl	_Z19histogrammPrimitivePjPhii

.visible .entry _Z19histogrammPrimitivePjPhii(
	.param .u64 .ptr .align 1 _Z19histogrammPrimitivePjPhii_param_0,
	.param .u64 .ptr .align 1 _Z19histogrammPrimitivePjPhii_param_1,
	.param .u32 _Z19histogrammPrimitivePjPhii_param_2,
	.param .u32 _Z19histogrammPrimitivePjPhii_param_3
)
{
	.reg .pred 	%p<4>;
	.reg .b32 	%r<16>;
	.reg .b64 	%rd<9>;

	ld.param.u64 	%rd1, [_Z19histogrammPrimitivePjPhii_param_0];
	ld.param.u64 	%rd2, [_Z19histogrammPrimitivePjPhii_param_1];
	ld.param.u32 	%r2, [_Z19histogrammPrimitivePjPhii_param_2];
	ld.param.u32 	%r4, [_Z19histogrammPrimitivePjPhii_param_3];
	mov.u32 	%r5, %ctaid.x;
	mov.u32 	%r6, %ntid.x;
	mov.u32 	%r7, %tid.x;
	mad.lo.s32 	%r8, %r5, %r6, %r7;
	mov.u32 	%r9, %ctaid.y;
	mov.u32 	%r10, %ntid.y;
	mov.u32 	%r11, %tid.y;
	mad.lo.s32 	%r12, %r9, %r10, %r11;
	mad.lo.s32 	%r1, %r4, %r12, %r8;
	setp.ge.s32 	%p1, %r8, %r4;
	setp.ge.s32 	%p2, %r12, %r2;
	or.pred  	%p3, %p1, %p2;
	@%p3 bra 	$L__BB0_2;
	cvta.to.global.u64 	%rd3, %rd2;
	cvta.to.global.u64 	%rd4, %rd1;
	cvt.s64.s32 	%rd5, %r1;
	add.s64 	%rd6, %rd3, %rd5;
	ld.global.u8 	%r14, [%rd6];
	mul.wide.u32 	%rd7, %r14, 4;
	add.s64 	%rd8, %rd4, %rd7;
	atom.global.add.u32 	%r15, [%rd8], 1;
$L__BB0_2:
	ret;

}


// ===== COMPILED SASS (sm_100) =====

	.target	sm_100

	.elftype	@"ET_EXEC"


//--------------------- .note.nv.tkinfo           --------------------------
	.section	.note.nv.tkinfo,"",@"SHT_NOTE"
	.sectionflags	@"SHF_NOTE_NV_TKINFO"
	.tkinfo
        /*0018*/ 	.word	0x00000002
        /*0030*/ 	.string	""
        /*0030*/ 	.string	"ptxas"
        /*0030*/ 	.string	"Cuda compilation tools, release 13.0, V13.0.88"
        /*0030*/ 	.string	"Build cuda_13.0.r13.0/compiler.36424714_0"
        /*0030*/ 	.string	"-arch sm_100 -m 64 "



//--------------------- .note.nv.cuinfo           --------------------------
	.section	.note.nv.cuinfo,"",@"SHT_NOTE"
	.sectionflags	@"SHF_NOTE_NV_CUINFO"
        /*0018*/ 	.short	0x0002
        /*001a*/ 	.short	0x0064
        /*001c*/ 	.short	0x0082
	.zero		2


//--------------------- .nv.info                  --------------------------
	.section	.nv.info,"",@"SHT_CUDA_INFO"
	.align	4


	//----- nvinfo : EIATTR_REGCOUNT
	.align		4
        /*0000*/ 	.byte	0x04, 0x2f
        /*0002*/ 	.short	(.L_1 - .L_0)
	.align		4
.L_0:
        /*0004*/ 	.word	index@(_Z19histogrammPrimitivePjPhii)
        /*0008*/ 	.word	0x0000000a


	//----- nvinfo : EIATTR_FRAME_SIZE
	.align		4
.L_1:
        /*000c*/ 	.byte	0x04, 0x11
        /*000e*/ 	.short	(.L_3 - .L_2)
	.align		4
.L_2:
        /*0010*/ 	.word	index@(_Z19histogrammPrimitivePjPhii)
        /*0014*/ 	.word	0x00000000


	//----- nvinfo : EIATTR_MIN_STACK_SIZE
	.align		4
.L_3:
        /*0018*/ 	.byte	0x04, 0x12
        /*001a*/ 	.short	(.L_5 - .L_4)
	.align		4
.L_4:
        /*001c*/ 	.word	index@(_Z19histogrammPrimitivePjPhii)
        /*0020*/ 	.word	0x00000000
.L_5:


//--------------------- .nv.compat                --------------------------
	.section	.nv.compat,"",@"SHT_CUDA_COMPAT_INFO"
	.align	4
        /*0000*/ 	.byte	0x02, 0x09, 0x00, 0x00, 0x02, 0x02, 0x01, 0x00, 0x02, 0x05, 0x05, 0x00, 0x03, 0x07, 0x01, 0x01
        /*0010*/ 	.byte	0x02, 0x03, 0x00, 0x00, 0x02, 0x06, 0x01, 0x00, 0x04, 0x0b, 0x08, 0x00, 0x09, 0x00, 0x00, 0x00
        /*0020*/ 	.byte	0x00, 0x00, 0x00, 0x00


//--------------------- .nv.info._Z19histogrammPrimitivePjPhii --------------------------
	.section	.nv.info._Z19histogrammPrimitivePjPhii,"",@"SHT_CUDA_INFO"
	.sectionflags	@""
	.align	4


	//----- nvinfo : EIATTR_CUDA_API_VERSION
	.align		4
        /*0000*/ 	.byte	0x04, 0x37
        /*0002*/ 	.short	(.L_7 - .L_6)
.L_6:
        /*0004*/ 	.word	0x00000082


	//----- nvinfo : EIATTR_KPARAM_INFO
	.align		4
.L_7:
        /*0008*/ 	.byte	0x04, 0x17
        /*000a*/ 	.short	(.L_9 - .L_8)
.L_8:
        /*000c*/ 	.word	0x00000000
        /*0010*/ 	.short	0x0003
        /*0012*/ 	.short	0x0014
        /*0014*/ 	.byte	0x00, 0xf0, 0x11, 0x00


	//----- nvinfo : EIATTR_KPARAM_INFO
	.align		4
.L_9:
        /*0018*/ 	.byte	0x04, 0x17
        /*001a*/ 	.short	(.L_11 - .L_10)
.L_10:
        /*001c*/ 	.word	0x00000000
        /*0020*/ 	.short	0x0002
        /*0022*/ 	.short	0x0010
        /*0024*/ 	.byte	0x00, 0xf0, 0x11, 0x00


	//----- nvinfo : EIATTR_KPARAM_INFO
	.align		4
.L_11:
        /*0028*/ 	.byte	0x04, 0x17
        /*002a*/ 	.short	(.L_13 - .L_12)
.L_12:
        /*002c*/ 	.word	0x00000000
        /*0030*/ 	.short	0x0001
        /*0032*/ 	.short	0x0008
        /*0034*/ 	.byte	0x00, 0xf5, 0x21, 0x00


	//----- nvinfo : EIATTR_KPARAM_INFO
	.align		4
.L_13:
        /*0038*/ 	.byte	0x04, 0x17
        /*003a*/ 	.short	(.L_15 - .L_14)
.L_14:
        /*003c*/ 	.word	0x00000000
        /*0040*/ 	.short	0x0000
        /*0042*/ 	.short	0x0000
        /*0044*/ 	.byte	0x00, 0xf5, 0x21, 0x00


	//----- nvinfo : EIATTR_SPARSE_MMA_MASK
	.align		4
.L_15:
        /*0048*/ 	.byte	0x03, 0x50
        /*004a*/ 	.short	0x0000


	//----- nvinfo : EIATTR_MAXREG_COUNT
	.align		4
        /*004c*/ 	.byte	0x03, 0x1b
        /*004e*/ 	.short	0x00ff


	//----- nvinfo : EIATTR_MERCURY_ISA_VERSION
	.align		4
        /*0050*/ 	.byte	0x03, 0x5f
        /*0052*/ 	.short	0x0101


	//----- nvinfo : EIATTR_VRC_CTA_INIT_COUNT
	.align		4
        /*0054*/ 	.byte	0x02, 0x4a
	.zero		1
	.zero		1


	//----- nvinfo : EIATTR_EXIT_INSTR_OFFSETS
	.align		4
        /*0058*/ 	.byte	0x04, 0x1c
        /*005a*/ 	.short	(.L_17 - .L_16)


	//   ....[0]....
.L_16:
        /*005c*/ 	.word	0x000000d0


	//   ....[1]....
        /*0060*/ 	.word	0x00000170


	//----- nvinfo : EIATTR_CBANK_PARAM_SIZE
	.align		4
.L_17:
        /*0064*/ 	.byte	0x03, 0x19
        /*0066*/ 	.short	0x0018


	//----- nvinfo : EIATTR_PARAM_CBANK
	.align		4
        /*0068*/ 	.byte	0x04, 0x0a
        /*006a*/ 	.short	(.L_19 - .L_18)
	.align		4
.L_18:
        /*006c*/ 	.word	index@(.nv.constant0._Z19histogrammPrimitivePjPhii)
        /*0070*/ 	.short	0x0380
        /*0072*/ 	.short	0x0018


	//----- nvinfo : EIATTR_SW_WAR
	.align		4
.L_19:
        /*0074*/ 	.byte	0x04, 0x36
        /*0076*/ 	.short	(.L_21 - .L_20)
.L_20:
        /*0078*/ 	.word	0x00000008
.L_21:


//--------------------- .nv.callgraph             --------------------------
	.section	.nv.callgraph,"",@"SHT_CUDA_CALLGRAPH"
	.align	4
	.sectionentsize	8
	.align		4
        /*0000*/ 	.word	0x00000000
	.align		4
        /*0004*/ 	.word	0xffffffff
	.align		4
        /*0008*/ 	.word	0x00000000
	.align		4
        /*000c*/ 	.word	0xfffffffe
	.align		4
        /*0010*/ 	.word	0x00000000
	.align		4
        /*0014*/ 	.word	0xfffffffd
	.align		4
        /*0018*/ 	.word	0x00000000
	.align		4
        /*001c*/ 	.word	0xfffffffc


//--------------------- .text._Z19histogrammPrimitivePjPhii --------------------------
	.section	.text._Z19histogrammPrimitivePjPhii,"ax",@progbits
	.align	128
        .global         _Z19histogrammPrimitivePjPhii
        .type           _Z19histogrammPrimitivePjPhii,@function
        .size           _Z19histogrammPrimitivePjPhii,(.L_x_1 - _Z19histogrammPrimitivePjPhii)
        .other          _Z19histogrammPrimitivePjPhii,@"STO_CUDA_ENTRY STV_DEFAULT"
_Z19histogrammPrimitivePjPhii:
.text._Z19histogrammPrimitivePjPhii:
[----:B------:R-:W-:Y:S01]  /*0000*/  LDC R1, c[0x0][0x37c] ;  /* 0x0000df00ff017b82 */ /* 0x000fe20000000800 */
[----:B------:R-:W0:Y:S07]  /*0010*/  S2R R2, SR_TID.Y ;  /* 0x0000000000027919 */ /* 0x000e2e0000002200 */
[----:B------:R-:W1:Y:S01]  /*0020*/  LDC R0, c[0x0][0x360] ;  /* 0x0000d800ff007b82 */ /* 0x000e620000000800 */
[----:B------:R-:W2:Y:S01]  /*0030*/  LDCU.64 UR6, c[0x0][0x390] ;  /* 0x00007200ff0677ac */ /* 0x000ea20008000a00 */
[----:B------:R-:W1:Y:S06]  /*0040*/  S2R R5, SR_TID.X ;  /* 0x0000000000057919 */ /* 0x000e6c0000002100 */
[----:B------:R-:W0:Y:S08]  /*0050*/  S2UR UR5, SR_CTAID.Y ;  /* 0x00000000000579c3 */ /* 0x000e300000002600 */
[----:B------:R-:W0:Y:S08]  /*0060*/  LDC R3, c[0x0][0x364] ;  /* 0x0000d900ff037b82 */ /* 0x000e300000000800 */
[----:B------:R-:W1:Y:S01]  /*0070*/  S2UR UR4, SR_CTAID.X ;  /* 0x00000000000479c3 */ /* 0x000e620000002500 */
[----:B0-----:R-:W-:-:S05]  /*0080*/  IMAD R3, R3, UR5, R2 ;  /* 0x0000000503037c24 */ /* 0x001fca000f8e0202 */
[----:B--2---:R-:W-:Y:S01]  /*0090*/  ISETP.GE.AND P0, PT, R3, UR6, PT ;  /* 0x0000000603007c0c */ /* 0x004fe2000bf06270 */
[----:B-1----:R-:W-:-:S05]  /*00a0*/  IMAD R0, R0, UR4, R5 ;  /* 0x0000000400007c24 */ /* 0x002fca000f8e0205 */
[----:B------:R-:W-:Y:S01]  /*00b0*/  ISETP.GE.OR P0, PT, R0, UR7, P0 ;  /* 0x0000000700007c0c */ /* 0x000fe20008706670 */
[----:B------:R-:W-:-:S12]  /*00c0*/  IMAD R0, R3, UR7, R0 ;  /* 0x0000000703007c24 */ /* 0x000fd8000f8e0200 */
[----:B------:R-:W-:Y:S05]  /*00d0*/  @P0 EXIT ;  /* 0x000000000000094d */ /* 0x000fea0003800000 */
[----:B------:R-:W0:Y:S01]  /*00e0*/  LDCU.64 UR6, c[0x0][0x388] ;  /* 0x00007100ff0677ac */ /* 0x000e220008000a00 */
[----:B------:R-:W1:Y:S01]  /*00f0*/  LDC.64 R2, c[0x0][0x380] ;  /* 0x0000e000ff027b82 */ /* 0x000e620000000a00 */
[----:B------:R-:W2:Y:S01]  /*0100*/  LDCU.64 UR4, c[0x0][0x358] ;  /* 0x00006b00ff0477ac */ /* 0x000ea20008000a00 */
[----:B0-----:R-:W-:-:S04]  /*0110*/  IADD3 R4, P0, PT, R0, UR6, RZ ;  /* 0x0000000600047c10 */ /* 0x001fc8000ff1e0ff */
[----:B------:R-:W-:-:S06]  /*0120*/  LEA.HI.X.SX32 R5, R0, UR7, 0x1, P0 ;  /* 0x0000000700057c11 */ /* 0x000fcc00080f0eff */
[----:B--2---:R-:W1:Y:S01]  /*0130*/  LDG.E.U8 R5, desc[UR4][R4.64] ;  /* 0x0000000404057981 */ /* 0x004e62000c1e1100 */
[----:B------:R-:W-:Y:S02]  /*0140*/  HFMA2 R7, -RZ, RZ, 0, 5.9604644775390625e-08 ;  /* 0x00000001ff077431 */ /* 0x000fe400000001ff */
[----:B-1----:R-:W-:-:S05]  /*0150*/  IMAD.WIDE.U32 R2, R5, 0x4, R2 ;  /* 0x0000000405027825 */ /* 0x002fca00078e0002 */
[----:B------:R-:W-:Y:S01]  /*0160*/  REDG.E.ADD.STRONG.GPU desc[UR4][R2.64], R7 ;  /* 0x000000070200798e */ /* 0x000fe2000c12e104 */
[----:B------:R-:W-:Y:S05]  /*0170*/  EXIT ;  /* 0x000000000000794d */ /* 0x000fea0003800000 */
.L_x_0:
[----:B------:R-:W-:-:S00]  /*0180*/  BRA `(.L_x_0) ;  /* 0xfffffffc00fc7947 */ /* 0x000fc0000383ffff */
[----:B------:R-:W-:-:S00]  /*0190*/  NOP ;  /* 0x0000000000007918 */ /* 0x000fc00000000000 */
        /* <DEDUP_REMOVED lines=14> */
.L_x_1:


//--------------------- .nv.shared.reserved.0     --------------------------
	.section	.nv.shared.reserved.0,"aw",@nobits
	.weak		__nv_reservedSMEM_offset_0_alias
	.size		__nv_reservedSMEM_offset_0_alias, 0, 64
	.other		__nv_reservedSMEM_offset_0_alias,@"STO_CUDA_RESERVED_SHARED STV_DEFAULT"
__nv_reservedSMEM_offset_0_alias:
	.zero		0
	.zero		64


//--------------------- .nv.constant0._Z19histogrammPrimitivePjPhii --------------------------
	.section	.nv.constant0._Z19histogrammPrimitivePjPhii,"a",@progbits
	.sectionflags	@""
	.align	4
.nv.constant0._Z19histogrammPrimitivePjPhii:
	.zero		920


//--------------------- SYMBOLS --------------------------

	.type		.nv.reservedSmem.offset0,@object
	.size		.nv.reservedSmem.offset0,0x4
